//
// Generated by NVIDIA NVVM Compiler
//
// Compiler Build ID: CL-36424714
// Cuda compilation tools, release 13.0, V13.0.88
// Based on NVVM 20.0.0
//

.version 9.0
.target sm_100
.address_size 64

	// .globl	_Z3sumPiS_S_x

.visible .entry _Z3sumPiS_S_x(
	.param .u64 .ptr .align 1 _Z3sumPiS_S_x_param_0,
	.param .u64 .ptr .align 1 _Z3sumPiS_S_x_param_1,
	.param .u64 .ptr .align 1 _Z3sumPiS_S_x_param_2,
	.param .u64 _Z3sumPiS_S_x_param_3
)
{
	.reg .pred 	%p<2>;
	.reg .b32 	%r<8>;
	.reg .b64 	%rd<13>;

	ld.param.u64 	%rd2, [_Z3sumPiS_S_x_param_0];
	ld.param.u64 	%rd3, [_Z3sumPiS_S_x_param_1];
	ld.param.u64 	%rd4, [_Z3sumPiS_S_x_param_2];
	ld.param.u64 	%rd5, [_Z3sumPiS_S_x_param_3];
	mov.u32 	%r1, %ctaid.x;
	mov.u32 	%r2, %ntid.x;
	mov.u32 	%r3, %tid.x;
	mad.lo.s32 	%r4, %r1, %r2, %r3;
	cvt.u64.u32 	%rd1, %r4;
	setp.le.s64 	%p1, %rd5, %rd1;
	@%p1 bra 	$L__BB0_2;
	cvta.to.global.u64 	%rd6, %rd2;
	cvta.to.global.u64 	%rd7, %rd3;
	cvta.to.global.u64 	%rd8, %rd4;
	shl.b64 	%rd9, %rd1, 2;
	add.s64 	%rd10, %rd6, %rd9;
	ld.global.u32 	%r5, [%rd10];
	add.s64 	%rd11, %rd7, %rd9;
	ld.global.u32 	%r6, [%rd11];
	add.s32 	%r7, %r6, %r5;
	add.s64 	%rd12, %rd8, %rd9;
	st.global.u32 	[%rd12], %r7;
$L__BB0_2:
	ret;

}


// ===== COMPILED SASS (sm_100) =====

	.target	sm_100

	.elftype	@"ET_EXEC"


//--------------------- .note.nv.tkinfo           --------------------------
	.section	.note.nv.tkinfo,"",@"SHT_NOTE"
	.sectionflags	@"SHF_NOTE_NV_TKINFO"
	.tkinfo
        /*0018*/ 	.word	0x00000002
        /*0030*/ 	.string	""
        /*0030*/ 	.string	"ptxas"
        /*0030*/ 	.string	"Cuda compilation tools, release 13.0, V13.0.88"
        /*0030*/ 	.string	"Build cuda_13.0.r13.0/compiler.36424714_0"
        /*0030*/ 	.string	"-arch sm_100 -m 64 "



//--------------------- .note.nv.cuinfo           --------------------------
	.section	.note.nv.cuinfo,"",@"SHT_NOTE"
	.sectionflags	@"SHF_NOTE_NV_CUINFO"
        /*0018*/ 	.short	0x0002
        /*001a*/ 	.short	0x0064
        /*001c*/ 	.short	0x0082
	.zero		2


//--------------------- .nv.info                  --------------------------
	.section	.nv.info,"",@"SHT_CUDA_INFO"
	.align	4


	//----- nvinfo : EIATTR_REGCOUNT
	.align		4
        /*0000*/ 	.byte	0x04, 0x2f
        /*0002*/ 	.short	(.L_1 - .L_0)
	.align		4
.L_0:
        /*0004*/ 	.word	index@(_Z3sumPiS_S_x)
        /*0008*/ 	.word	0x0000000c


	//----- nvinfo : EIATTR_FRAME_SIZE
	.align		4
.L_1:
        /*000c*/ 	.byte	0x04, 0x11
        /*000e*/ 	.short	(.L_3 - .L_2)
	.align		4
.L_2:
        /*0010*/ 	.word	index@(_Z3sumPiS_S_x)
        /*0014*/ 	.word	0x00000000


	//----- nvinfo : EIATTR_MIN_STACK_SIZE
	.align		4
.L_3:
        /*0018*/ 	.byte	0x04, 0x12
        /*001a*/ 	.short	(.L_5 - .L_4)
	.align		4
.L_4:
        /*001c*/ 	.word	index@(_Z3sumPiS_S_x)
        /*0020*/ 	.word	0x00000000
.L_5:


//--------------------- .nv.compat                --------------------------
	.section	.nv.compat,"",@"SHT_CUDA_COMPAT_INFO"
	.align	4
        /*0000*/ 	.byte	0x02, 0x09, 0x00, 0x00, 0x02, 0x02, 0x01, 0x00, 0x02, 0x05, 0x05, 0x00, 0x03, 0x07, 0x01, 0x01
        /*0010*/ 	.byte	0x02, 0x03, 0x00, 0x00, 0x02, 0x06, 0x01, 0x00, 0x04, 0x0b, 0x08, 0x00, 0x09, 0x00, 0x00, 0x00
        /*0020*/ 	.byte	0x00, 0x00, 0x00, 0x00


//--------------------- .nv.info._Z3sumPiS_S_x    --------------------------
	.section	.nv.info._Z3sumPiS_S_x,"",@"SHT_CUDA_INFO"
	.sectionflags	@""
	.align	4


	//----- nvinfo : EIATTR_CUDA_API_VERSION
	.align		4
        /*0000*/ 	.byte	0x04, 0x37
        /*0002*/ 	.short	(.L_7 - .L_6)
.L_6:
        /*0004*/ 	.word	0x00000082


	//----- nvinfo : EIATTR_KPARAM_INFO
	.align		4
.L_7:
        /*0008*/ 	.byte	0x04, 0x17
        /*000a*/ 	.short	(.L_9 - .L_8)
.L_8:
        /*000c*/ 	.word	0x00000000
        /*0010*/ 	.short	0x0003
        /*0012*/ 	.short	0x0018
        /*0014*/ 	.byte	0x00, 0xf0, 0x21, 0x00


	//----- nvinfo : EIATTR_KPARAM_INFO
	.align		4
.L_9:
        /*0018*/ 	.byte	0x04, 0x17
        /*001a*/ 	.short	(.L_11 - .L_10)
.L_10:
        /*001c*/ 	.word	0x00000000
        /*0020*/ 	.short	0x0002
        /*0022*/ 	.short	0x0010
        /*0024*/ 	.byte	0x00, 0xf5, 0x21, 0x00


	//----- nvinfo : EIATTR_KPARAM_INFO
	.align		4
.L_11:
        /*0028*/ 	.byte	0x04, 0x17
        /*002a*/ 	.short	(.L_13 - .L_12)
.L_12:
        /*002c*/ 	.word	0x00000000
        /*0030*/ 	.short	0x0001
        /*0032*/ 	.short	0x0008
        /*0034*/ 	.byte	0x00, 0xf5, 0x21, 0x00


	//----- nvinfo : EIATTR_KPARAM_INFO
	.align		4
.L_13:
        /*0038*/ 	.byte	0x04, 0x17
        /*003a*/ 	.short	(.L_15 - .L_14)
.L_14:
        /*003c*/ 	.word	0x00000000
        /*0040*/ 	.short	0x0000
        /*0042*/ 	.short	0x0000
        /*0044*/ 	.byte	0x00, 0xf5, 0x21, 0x00


	//----- nvinfo : EIATTR_SPARSE_MMA_MASK
	.align		4
.L_15:
        /*0048*/ 	.byte	0x03, 0x50
        /*004a*/ 	.short	0x0000


	//----- nvinfo : EIATTR_MAXREG_COUNT
	.align		4
        /*004c*/ 	.byte	0x03, 0x1b
        /*004e*/ 	.short	0x00ff


	//----- nvinfo : EIATTR_MERCURY_ISA_VERSION
	.align		4
        /*0050*/ 	.byte	0x03, 0x5f
        /*0052*/ 	.short	0x0101


	//----- nvinfo : EIATTR_VRC_CTA_INIT_COUNT
	.align		4
        /*0054*/ 	.byte	0x02, 0x4a
	.zero		1
	.zero		1


	//----- nvinfo : EIATTR_EXIT_INSTR_OFFSETS
	.align		4
        /*0058*/ 	.byte	0x04, 0x1c
        /*005a*/ 	.short	(.L_17 - .L_16)


	//   ....[0]....
.L_16:
        /*005c*/ 	.word	0x00000080


	//   ....[1]....
        /*0060*/ 	.word	0x00000180


	//----- nvinfo : EIATTR_CBANK_PARAM_SIZE
	.align		4
.L_17:
        /*0064*/ 	.byte	0x03, 0x19
        /*0066*/ 	.short	0x0020


	//----- nvinfo : EIATTR_PARAM_CBANK
	.align		4
        /*0068*/ 	.byte	0x04, 0x0a
        /*006a*/ 	.short	(.L_19 - .L_18)
	.align		4
.L_18:
        /*006c*/ 	.word	index@(.nv.constant0._Z3sumPiS_S_x)
        /*0070*/ 	.short	0x0380
        /*0072*/ 	.short	0x0020


	//----- nvinfo : EIATTR_SW_WAR
	.align		4
.L_19:
        /*0074*/ 	.byte	0x04, 0x36
        /*0076*/ 	.short	(.L_21 - .L_20)
.L_20:
        /*0078*/ 	.word	0x00000008
.L_21:


//--------------------- .nv.callgraph             --------------------------
	.section	.nv.callgraph,"",@"SHT_CUDA_CALLGRAPH"
	.align	4
	.sectionentsize	8
	.align		4
        /*0000*/ 	.word	0x00000000
	.align		4
        /*0004*/ 	.word	0xffffffff
	.align		4
        /*0008*/ 	.word	0x00000000
	.align		4
        /*000c*/ 	.word	0xfffffffe
	.align		4
        /*0010*/ 	.word	0x00000000
	.align		4
        /*0014*/ 	.word	0xfffffffd
	.align		4
        /*0018*/ 	.word	0x00000000
	.align		4
        /*001c*/ 	.word	0xfffffffc


//--------------------- .text._Z3sumPiS_S_x       --------------------------
	.section	.text._Z3sumPiS_S_x,"ax",@progbits
	.align	128
        .global         _Z3sumPiS_S_x
        .type           _Z3sumPiS_S_x,@function
        .size           _Z3sumPiS_S_x,(.L_x_1 - _Z3sumPiS_S_x)
        .other          _Z3sumPiS_S_x,@"STO_CUDA_ENTRY STV_DEFAULT"
_Z3sumPiS_S_x:
.text._Z3sumPiS_S_x:
[----:B------:R-:W-:Y:S01]  /*0000*/  LDC R1, c[0x0][0x37c] ;  /* 0x0000df00ff017b82 */ /* 0x000fe20000000800 */
[----:B------:R-:W0:Y:S07]  /*0010*/  S2R R3, SR_TID.X ;  /* 0x0000000000037919 */ /* 0x000e2e0000002100 */
[----:B------:R-:W0:Y:S01]  /*0020*/  S2UR UR4, SR_CTAID.X ;  /* 0x00000000000479c3 */ /* 0x000e220000002500 */
[----:B------:R-:W1:Y:S07]  /*0030*/  LDCU.64 UR6, c[0x0][0x398] ;  /* 0x00007300ff0677ac */ /* 0x000e6e0008000a00 */
[----:B------:R-:W0:Y:S02]  /*0040*/  LDC R0, c[0x0][0x360] ;  /* 0x0000d800ff007b82 */ /* 0x000e240000000800 */
[----:B0-----:R-:W-:-:S05]  /*0050*/  IMAD R0, R0, UR4, R3 ;  /* 0x0000000400007c24 */ /* 0x001fca000f8e0203 */
[----:B-1----:R-:W-:-:S04]  /*0060*/  ISETP.GE.U32.AND P0, PT, R0, UR6, PT ;  /* 0x0000000600007c0c */ /* 0x002fc8000bf06070 */
[----:B------:R-:W-:-:S13]  /*0070*/  ISETP.GE.AND.EX P0, PT, RZ, UR7, PT, P0 ;  /* 0x00000007ff007c0c */ /* 0x000fda000bf06300 */
[----:B------:R-:W-:Y:S05]  /*0080*/  @P0 EXIT ;  /* 0x000000000000094d */ /* 0x000fea0003800000 */
[----:B------:R-:W0:Y:S01]  /*0090*/  LDCU.128 UR8, c[0x0][0x380] ;  /* 0x00007000ff0877ac */ /* 0x000e220008000c00 */
[----:B------:R-:W-:Y:S01]  /*00a0*/  IMAD.SHL.U32 R6, R0, 0x4, RZ ;  /* 0x0000000400067824 */ /* 0x000fe200078e00ff */
[----:B------:R-:W-:Y:S01]  /*00b0*/  SHF.R.U32.HI R0, RZ, 0x1e, R0 ;  /* 0x0000001eff007819 */ /* 0x000fe20000011600 */
[----:B------:R-:W1:Y:S01]  /*00c0*/  LDCU.64 UR4, c[0x0][0x358] ;  /* 0x00006b00ff0477ac */ /* 0x000e620008000a00 */
[----:B------:R-:W2:Y:S02]  /*00d0*/  LDCU.64 UR6, c[0x0][0x390] ;  /* 0x00007200ff0677ac */ /* 0x000ea40008000a00 */
[C---:B0-----:R-:W-:Y:S02]  /*00e0*/  IADD3 R4, P1, PT, R6.reuse, UR10, RZ ;  /* 0x0000000a06047c10 */ /* 0x041fe4000ff3e0ff */
[----:B------:R-:W-:Y:S02]  /*00f0*/  IADD3 R2, P0, PT, R6, UR8, RZ ;  /* 0x0000000806027c10 */ /* 0x000fe4000ff1e0ff */
[----:B------:R-:W-:-:S02]  /*0100*/  IADD3.X R5, PT, PT, R0, UR11, RZ, P1, !PT ;  /* 0x0000000b00057c10 */ /* 0x000fc40008ffe4ff */
[----:B------:R-:W-:-:S04]  /*0110*/  IADD3.X R3, PT, PT, R0, UR9, RZ, P0, !PT ;  /* 0x0000000900037c10 */ /* 0x000fc800087fe4ff */
[----:B-1----:R-:W3:Y:S04]  /*0120*/  LDG.E R5, desc[UR4][R4.64] ;  /* 0x0000000404057981 */ /* 0x002ee8000c1e1900 */
[----:B------:R-:W3:Y:S01]  /*0130*/  LDG.E R2, desc[UR4][R2.64] ;  /* 0x0000000402027981 */ /* 0x000ee2000c1e1900 */
[----:B--2---:R-:W-:-:S04]  /*0140*/  IADD3 R6, P0, PT, R6, UR6, RZ ;  /* 0x0000000606067c10 */ /* 0x004fc8000ff1e0ff */
[----:B------:R-:W-:Y:S01]  /*0150*/  IADD3.X R7, PT, PT, R0, UR7, RZ, P0, !PT ;  /* 0x0000000700077c10 */ /* 0x000fe200087fe4ff */
[----:B---3--:R-:W-:-:S05]  /*0160*/  IMAD.IADD R9, R2, 0x1, R5 ;  /* 0x0000000102097824 */ /* 0x008fca00078e0205 */
[----:B------:R-:W-:Y:S01]  /*0170*/  STG.E desc[UR4][R6.64], R9 ;  /* 0x0000000906007986 */ /* 0x000fe2000c101904 */
[----:B------:R-:W-:Y:S05]  /*0180*/  EXIT ;  /* 0x000000000000794d */ /* 0x000fea0003800000 */
.L_x_0:
[----:B------:R-:W-:-:S00]  /*0190*/  BRA `(.L_x_0) ;  /* 0xfffffffc00fc7947 */ /* 0x000fc0000383ffff */
[----:B------:R-:W-:-:S00]  /*01a0*/  NOP ;  /* 0x0000000000007918 */ /* 0x000fc00000000000 */
        /* <DEDUP_REMOVED lines=13> */
.L_x_1:


//--------------------- .nv.shared.reserved.0     --------------------------
	.section	.nv.shared.reserved.0,"aw",@nobits
	.weak		__nv_reservedSMEM_offset_0_alias
	.size		__nv_reservedSMEM_offset_0_alias, 0, 64
	.other		__nv_reservedSMEM_offset_0_alias,@"STO_CUDA_RESERVED_SHARED STV_DEFAULT"
__nv_reservedSMEM_offset_0_alias:
	.zero		0
	.zero		64


//--------------------- .nv.constant0._Z3sumPiS_S_x --------------------------
	.section	.nv.constant0._Z3sumPiS_S_x,"a",@progbits
	.sectionflags	@""
	.align	4
.nv.constant0._Z3sumPiS_S_x:
	.zero		928


//--------------------- SYMBOLS --------------------------

	.type		.nv.reservedSmem.offset0,@object
	.size		.nv.reservedSmem.offset0,0x4
